//
// Generated by NVIDIA NVVM Compiler
//
// Compiler Build ID: CL-36424714
// Cuda compilation tools, release 13.0, V13.0.88
// Based on NVVM 20.0.0
//

.version 9.0
.target sm_100
.address_size 64

	// .globl	_Z8multiplyiiiPPiS0_S0_S0_S0_S0_
.extern .func  (.param .b32 func_retval0) vprintf
(
	.param .b64 vprintf_param_0,
	.param .b64 vprintf_param_1
)
;
.global .align 1 .b8 $str[2] = {10};

.visible .entry _Z8multiplyiiiPPiS0_S0_S0_S0_S0_(
	.param .u32 _Z8multiplyiiiPPiS0_S0_S0_S0_S0__param_0,
	.param .u32 _Z8multiplyiiiPPiS0_S0_S0_S0_S0__param_1,
	.param .u32 _Z8multiplyiiiPPiS0_S0_S0_S0_S0__param_2,
	.param .u64 .ptr .align 1 _Z8multiplyiiiPPiS0_S0_S0_S0_S0__param_3,
	.param .u64 .ptr .align 1 _Z8multiplyiiiPPiS0_S0_S0_S0_S0__param_4,
	.param .u64 .ptr .align 1 _Z8multiplyiiiPPiS0_S0_S0_S0_S0__param_5,
	.param .u64 .ptr .align 1 _Z8multiplyiiiPPiS0_S0_S0_S0_S0__param_6,
	.param .u64 .ptr .align 1 _Z8multiplyiiiPPiS0_S0_S0_S0_S0__param_7,
	.param .u64 .ptr .align 1 _Z8multiplyiiiPPiS0_S0_S0_S0_S0__param_8
)
{
	.reg .pred 	%p<15>;
	.reg .b32 	%r<94>;
	.reg .b64 	%rd<166>;

	ld.param.u32 	%r26, [_Z8multiplyiiiPPiS0_S0_S0_S0_S0__param_0];
	ld.param.u32 	%r27, [_Z8multiplyiiiPPiS0_S0_S0_S0_S0__param_1];
	ld.param.u32 	%r25, [_Z8multiplyiiiPPiS0_S0_S0_S0_S0__param_2];
	ld.param.u64 	%rd11, [_Z8multiplyiiiPPiS0_S0_S0_S0_S0__param_3];
	ld.param.u64 	%rd13, [_Z8multiplyiiiPPiS0_S0_S0_S0_S0__param_4];
	ld.param.u64 	%rd12, [_Z8multiplyiiiPPiS0_S0_S0_S0_S0__param_8];
	cvta.to.global.u64 	%rd1, %rd13;
	mov.u32 	%r29, %tid.x;
	mov.u32 	%r30, %ctaid.x;
	mov.u32 	%r31, %ntid.x;
	mad.lo.s32 	%r32, %r30, %r31, %r29;
	mov.u32 	%r33, %tid.y;
	mov.u32 	%r34, %ctaid.y;
	mov.u32 	%r35, %ntid.y;
	mad.lo.s32 	%r36, %r34, %r35, %r33;
	setp.ge.s32 	%p1, %r32, %r26;
	setp.ge.s32 	%p2, %r36, %r27;
	or.pred  	%p3, %p1, %p2;
	setp.lt.s32 	%p4, %r25, 1;
	or.pred  	%p5, %p3, %p4;
	@%p5 bra 	$L__BB0_16;
	and.b32  	%r1, %r25, 7;
	add.s32 	%r2, %r1, -1;
	and.b32  	%r3, %r25, 3;
	and.b32  	%r4, %r25, 2147483640;
	and.b32  	%r5, %r25, 1;
	neg.s32 	%r6, %r4;
	cvta.to.global.u64 	%rd2, %rd11;
	cvta.to.global.u64 	%rd3, %rd12;
	mov.b32 	%r84, 0;
$L__BB0_2:
	mul.wide.u32 	%rd14, %r84, 8;
	add.s64 	%rd4, %rd2, %rd14;
	add.s64 	%rd5, %rd3, %rd14;
	mov.b32 	%r85, 0;
$L__BB0_3:
	setp.lt.u32 	%p6, %r25, 8;
	mov.b32 	%r90, 0;
	mov.u32 	%r89, %r90;
	@%p6 bra 	$L__BB0_6;
	add.s64 	%rd164, %rd1, 32;
	mov.b32 	%r89, 0;
	mov.b64 	%rd165, 0;
	mov.u32 	%r86, %r6;
$L__BB0_5:
	.pragma "nounroll";
	ld.global.u64 	%rd16, [%rd4];
	cvta.to.global.u64 	%rd17, %rd16;
	add.s64 	%rd18, %rd17, %rd165;
	ld.global.u32 	%r42, [%rd18];
	ld.global.u64 	%rd19, [%rd164+-32];
	cvta.to.global.u64 	%rd20, %rd19;
	mul.wide.u32 	%rd21, %r85, 4;
	add.s64 	%rd22, %rd20, %rd21;
	ld.global.u32 	%r43, [%rd22];
	mad.lo.s32 	%r44, %r43, %r42, %r89;
	ld.global.u64 	%rd23, [%rd5];
	cvta.to.global.u64 	%rd24, %rd23;
	add.s64 	%rd25, %rd24, %rd21;
	st.global.u32 	[%rd25], %r44;
	ld.global.u64 	%rd26, [%rd4];
	cvta.to.global.u64 	%rd27, %rd26;
	add.s64 	%rd28, %rd27, %rd165;
	ld.global.u32 	%r45, [%rd28+4];
	ld.global.u64 	%rd29, [%rd164+-24];
	cvta.to.global.u64 	%rd30, %rd29;
	add.s64 	%rd31, %rd30, %rd21;
	ld.global.u32 	%r46, [%rd31];
	mad.lo.s32 	%r47, %r46, %r45, %r44;
	ld.global.u64 	%rd32, [%rd5];
	cvta.to.global.u64 	%rd33, %rd32;
	add.s64 	%rd34, %rd33, %rd21;
	st.global.u32 	[%rd34], %r47;
	ld.global.u64 	%rd35, [%rd4];
	cvta.to.global.u64 	%rd36, %rd35;
	add.s64 	%rd37, %rd36, %rd165;
	ld.global.u32 	%r48, [%rd37+8];
	ld.global.u64 	%rd38, [%rd164+-16];
	cvta.to.global.u64 	%rd39, %rd38;
	add.s64 	%rd40, %rd39, %rd21;
	ld.global.u32 	%r49, [%rd40];
	mad.lo.s32 	%r50, %r49, %r48, %r47;
	ld.global.u64 	%rd41, [%rd5];
	cvta.to.global.u64 	%rd42, %rd41;
	add.s64 	%rd43, %rd42, %rd21;
	st.global.u32 	[%rd43], %r50;
	ld.global.u64 	%rd44, [%rd4];
	cvta.to.global.u64 	%rd45, %rd44;
	add.s64 	%rd46, %rd45, %rd165;
	ld.global.u32 	%r51, [%rd46+12];
	ld.global.u64 	%rd47, [%rd164+-8];
	cvta.to.global.u64 	%rd48, %rd47;
	add.s64 	%rd49, %rd48, %rd21;
	ld.global.u32 	%r52, [%rd49];
	mad.lo.s32 	%r53, %r52, %r51, %r50;
	ld.global.u64 	%rd50, [%rd5];
	cvta.to.global.u64 	%rd51, %rd50;
	add.s64 	%rd52, %rd51, %rd21;
	st.global.u32 	[%rd52], %r53;
	ld.global.u64 	%rd53, [%rd4];
	cvta.to.global.u64 	%rd54, %rd53;
	add.s64 	%rd55, %rd54, %rd165;
	ld.global.u32 	%r54, [%rd55+16];
	ld.global.u64 	%rd56, [%rd164];
	cvta.to.global.u64 	%rd57, %rd56;
	add.s64 	%rd58, %rd57, %rd21;
	ld.global.u32 	%r55, [%rd58];
	mad.lo.s32 	%r56, %r55, %r54, %r53;
	ld.global.u64 	%rd59, [%rd5];
	cvta.to.global.u64 	%rd60, %rd59;
	add.s64 	%rd61, %rd60, %rd21;
	st.global.u32 	[%rd61], %r56;
	ld.global.u64 	%rd62, [%rd4];
	cvta.to.global.u64 	%rd63, %rd62;
	add.s64 	%rd64, %rd63, %rd165;
	ld.global.u32 	%r57, [%rd64+20];
	ld.global.u64 	%rd65, [%rd164+8];
	cvta.to.global.u64 	%rd66, %rd65;
	add.s64 	%rd67, %rd66, %rd21;
	ld.global.u32 	%r58, [%rd67];
	mad.lo.s32 	%r59, %r58, %r57, %r56;
	ld.global.u64 	%rd68, [%rd5];
	cvta.to.global.u64 	%rd69, %rd68;
	add.s64 	%rd70, %rd69, %rd21;
	st.global.u32 	[%rd70], %r59;
	ld.global.u64 	%rd71, [%rd4];
	cvta.to.global.u64 	%rd72, %rd71;
	add.s64 	%rd73, %rd72, %rd165;
	ld.global.u32 	%r60, [%rd73+24];
	ld.global.u64 	%rd74, [%rd164+16];
	cvta.to.global.u64 	%rd75, %rd74;
	add.s64 	%rd76, %rd75, %rd21;
	ld.global.u32 	%r61, [%rd76];
	mad.lo.s32 	%r62, %r61, %r60, %r59;
	ld.global.u64 	%rd77, [%rd5];
	cvta.to.global.u64 	%rd78, %rd77;
	add.s64 	%rd79, %rd78, %rd21;
	st.global.u32 	[%rd79], %r62;
	ld.global.u64 	%rd80, [%rd4];
	cvta.to.global.u64 	%rd81, %rd80;
	add.s64 	%rd82, %rd81, %rd165;
	ld.global.u32 	%r63, [%rd82+28];
	ld.global.u64 	%rd83, [%rd164+24];
	cvta.to.global.u64 	%rd84, %rd83;
	add.s64 	%rd85, %rd84, %rd21;
	ld.global.u32 	%r64, [%rd85];
	mad.lo.s32 	%r89, %r64, %r63, %r62;
	ld.global.u64 	%rd86, [%rd5];
	cvta.to.global.u64 	%rd87, %rd86;
	add.s64 	%rd88, %rd87, %rd21;
	st.global.u32 	[%rd88], %r89;
	add.s32 	%r86, %r86, 8;
	add.s64 	%rd165, %rd165, 32;
	add.s64 	%rd164, %rd164, 64;
	setp.ne.s32 	%p7, %r86, 0;
	mov.u32 	%r90, %r4;
	@%p7 bra 	$L__BB0_5;
$L__BB0_6:
	setp.eq.s32 	%p8, %r1, 0;
	@%p8 bra 	$L__BB0_14;
	setp.lt.u32 	%p9, %r2, 3;
	@%p9 bra 	$L__BB0_9;
	ld.global.u64 	%rd89, [%rd4];
	cvta.to.global.u64 	%rd90, %rd89;
	mul.wide.u32 	%rd91, %r90, 4;
	add.s64 	%rd92, %rd90, %rd91;
	ld.global.u32 	%r65, [%rd92];
	mul.wide.u32 	%rd93, %r90, 8;
	add.s64 	%rd94, %rd1, %rd93;
	ld.global.u64 	%rd95, [%rd94];
	cvta.to.global.u64 	%rd96, %rd95;
	mul.wide.u32 	%rd97, %r85, 4;
	add.s64 	%rd98, %rd96, %rd97;
	ld.global.u32 	%r66, [%rd98];
	mad.lo.s32 	%r67, %r66, %r65, %r89;
	ld.global.u64 	%rd99, [%rd5];
	cvta.to.global.u64 	%rd100, %rd99;
	add.s64 	%rd101, %rd100, %rd97;
	st.global.u32 	[%rd101], %r67;
	ld.global.u64 	%rd102, [%rd4];
	cvta.to.global.u64 	%rd103, %rd102;
	add.s64 	%rd104, %rd103, %rd91;
	ld.global.u32 	%r68, [%rd104+4];
	ld.global.u64 	%rd105, [%rd94+8];
	cvta.to.global.u64 	%rd106, %rd105;
	add.s64 	%rd107, %rd106, %rd97;
	ld.global.u32 	%r69, [%rd107];
	mad.lo.s32 	%r70, %r69, %r68, %r67;
	ld.global.u64 	%rd108, [%rd5];
	cvta.to.global.u64 	%rd109, %rd108;
	add.s64 	%rd110, %rd109, %rd97;
	st.global.u32 	[%rd110], %r70;
	ld.global.u64 	%rd111, [%rd4];
	cvta.to.global.u64 	%rd112, %rd111;
	add.s64 	%rd113, %rd112, %rd91;
	ld.global.u32 	%r71, [%rd113+8];
	ld.global.u64 	%rd114, [%rd94+16];
	cvta.to.global.u64 	%rd115, %rd114;
	add.s64 	%rd116, %rd115, %rd97;
	ld.global.u32 	%r72, [%rd116];
	mad.lo.s32 	%r73, %r72, %r71, %r70;
	ld.global.u64 	%rd117, [%rd5];
	cvta.to.global.u64 	%rd118, %rd117;
	add.s64 	%rd119, %rd118, %rd97;
	st.global.u32 	[%rd119], %r73;
	ld.global.u64 	%rd120, [%rd4];
	cvta.to.global.u64 	%rd121, %rd120;
	add.s64 	%rd122, %rd121, %rd91;
	ld.global.u32 	%r74, [%rd122+12];
	ld.global.u64 	%rd123, [%rd94+24];
	cvta.to.global.u64 	%rd124, %rd123;
	add.s64 	%rd125, %rd124, %rd97;
	ld.global.u32 	%r75, [%rd125];
	mad.lo.s32 	%r89, %r75, %r74, %r73;
	ld.global.u64 	%rd126, [%rd5];
	cvta.to.global.u64 	%rd127, %rd126;
	add.s64 	%rd128, %rd127, %rd97;
	st.global.u32 	[%rd128], %r89;
	add.s32 	%r90, %r90, 4;
$L__BB0_9:
	setp.eq.s32 	%p10, %r3, 0;
	@%p10 bra 	$L__BB0_14;
	setp.eq.s32 	%p11, %r3, 1;
	@%p11 bra 	$L__BB0_12;
	ld.global.u64 	%rd129, [%rd4];
	cvta.to.global.u64 	%rd130, %rd129;
	mul.wide.u32 	%rd131, %r90, 4;
	add.s64 	%rd132, %rd130, %rd131;
	ld.global.u32 	%r76, [%rd132];
	mul.wide.u32 	%rd133, %r90, 8;
	add.s64 	%rd134, %rd1, %rd133;
	ld.global.u64 	%rd135, [%rd134];
	cvta.to.global.u64 	%rd136, %rd135;
	mul.wide.u32 	%rd137, %r85, 4;
	add.s64 	%rd138, %rd136, %rd137;
	ld.global.u32 	%r77, [%rd138];
	mad.lo.s32 	%r78, %r77, %r76, %r89;
	ld.global.u64 	%rd139, [%rd5];
	cvta.to.global.u64 	%rd140, %rd139;
	add.s64 	%rd141, %rd140, %rd137;
	st.global.u32 	[%rd141], %r78;
	ld.global.u64 	%rd142, [%rd4];
	cvta.to.global.u64 	%rd143, %rd142;
	add.s64 	%rd144, %rd143, %rd131;
	ld.global.u32 	%r79, [%rd144+4];
	ld.global.u64 	%rd145, [%rd134+8];
	cvta.to.global.u64 	%rd146, %rd145;
	add.s64 	%rd147, %rd146, %rd137;
	ld.global.u32 	%r80, [%rd147];
	mad.lo.s32 	%r89, %r80, %r79, %r78;
	ld.global.u64 	%rd148, [%rd5];
	cvta.to.global.u64 	%rd149, %rd148;
	add.s64 	%rd150, %rd149, %rd137;
	st.global.u32 	[%rd150], %r89;
	add.s32 	%r90, %r90, 2;
$L__BB0_12:
	setp.eq.s32 	%p12, %r5, 0;
	@%p12 bra 	$L__BB0_14;
	ld.global.u64 	%rd151, [%rd4];
	cvta.to.global.u64 	%rd152, %rd151;
	mul.wide.u32 	%rd153, %r90, 4;
	add.s64 	%rd154, %rd152, %rd153;
	ld.global.u32 	%r81, [%rd154];
	mul.wide.u32 	%rd155, %r90, 8;
	add.s64 	%rd156, %rd1, %rd155;
	ld.global.u64 	%rd157, [%rd156];
	cvta.to.global.u64 	%rd158, %rd157;
	mul.wide.u32 	%rd159, %r85, 4;
	add.s64 	%rd160, %rd158, %rd159;
	ld.global.u32 	%r82, [%rd160];
	mad.lo.s32 	%r83, %r82, %r81, %r89;
	ld.global.u64 	%rd161, [%rd5];
	cvta.to.global.u64 	%rd162, %rd161;
	add.s64 	%rd163, %rd162, %rd159;
	st.global.u32 	[%rd163], %r83;
$L__BB0_14:
	add.s32 	%r85, %r85, 1;
	setp.ne.s32 	%p13, %r85, 3;
	@%p13 bra 	$L__BB0_3;
	add.s32 	%r84, %r84, 1;
	setp.ne.s32 	%p14, %r84, 3;
	@%p14 bra 	$L__BB0_2;
$L__BB0_16:
	ret;

}
	// .globl	_Z7displayiiPPiS0_S0_
.visible .entry _Z7displayiiPPiS0_S0_(
	.param .u32 _Z7displayiiPPiS0_S0__param_0,
	.param .u32 _Z7displayiiPPiS0_S0__param_1,
	.param .u64 .ptr .align 1 _Z7displayiiPPiS0_S0__param_2,
	.param .u64 .ptr .align 1 _Z7displayiiPPiS0_S0__param_3,
	.param .u64 .ptr .align 1 _Z7displayiiPPiS0_S0__param_4
)
{
	.reg .b32 	%r<7>;
	.reg .b64 	%rd<3>;

	mov.u64 	%rd1, $str;
	cvta.global.u64 	%rd2, %rd1;
	{ // callseq 0, 0
	.param .b64 param0;
	st.param.b64 	[param0], %rd2;
	.param .b64 param1;
	st.param.b64 	[param1], 0;
	.param .b32 retval0;
	call.uni (retval0), 
	vprintf, 
	(
	param0, 
	param1
	);
	ld.param.b32 	%r1, [retval0];
	} // callseq 0
	{ // callseq 1, 0
	.param .b64 param0;
	st.param.b64 	[param0], %rd2;
	.param .b64 param1;
	st.param.b64 	[param1], 0;
	.param .b32 retval0;
	call.uni (retval0), 
	vprintf, 
	(
	param0, 
	param1
	);
	ld.param.b32 	%r3, [retval0];
	} // callseq 1
	{ // callseq 2, 0
	.param .b64 param0;
	st.param.b64 	[param0], %rd2;
	.param .b64 param1;
	st.param.b64 	[param1], 0;
	.param .b32 retval0;
	call.uni (retval0), 
	vprintf, 
	(
	param0, 
	param1
	);
	ld.param.b32 	%r5, [retval0];
	} // callseq 2
	ret;

}


// ===== COMPILED SASS (sm_100) =====

	.target	sm_100

	.elftype	@"ET_EXEC"


//--------------------- .note.nv.tkinfo           --------------------------
	.section	.note.nv.tkinfo,"",@"SHT_NOTE"
	.sectionflags	@"SHF_NOTE_NV_TKINFO"
	.tkinfo
        /*0018*/ 	.word	0x00000002
        /*0030*/ 	.string	""
        /*0030*/ 	.string	"ptxas"
        /*0030*/ 	.string	"Cuda compilation tools, release 13.0, V13.0.88"
        /*0030*/ 	.string	"Build cuda_13.0.r13.0/compiler.36424714_0"
        /*0030*/ 	.string	"-arch sm_100 -m 64 "



//--------------------- .note.nv.cuinfo           --------------------------
	.section	.note.nv.cuinfo,"",@"SHT_NOTE"
	.sectionflags	@"SHF_NOTE_NV_CUINFO"
        /*0018*/ 	.short	0x0002
        /*001a*/ 	.short	0x0064
        /*001c*/ 	.short	0x0082
	.zero		2


//--------------------- .nv.info                  --------------------------
	.section	.nv.info,"",@"SHT_CUDA_INFO"
	.align	4


	//----- nvinfo : EIATTR_REGCOUNT
	.align		4
        /*0000*/ 	.byte	0x04, 0x2f
        /*0002*/ 	.short	(.L_2 - .L_1)
	.align		4
.L_1:
        /*0004*/ 	.word	index@(_Z8multiplyiiiPPiS0_S0_S0_S0_S0_)
        /*0008*/ 	.word	0x00000020


	//----- nvinfo : EIATTR_FRAME_SIZE
	.align		4
.L_2:
        /*000c*/ 	.byte	0x04, 0x11
        /*000e*/ 	.short	(.L_4 - .L_3)
	.align		4
.L_3:
        /*0010*/ 	.word	index@(_Z8multiplyiiiPPiS0_S0_S0_S0_S0_)
        /*0014*/ 	.word	0x00000000


	//----- nvinfo : EIATTR_REGCOUNT
	.align		4
.L_4:
        /*0018*/ 	.byte	0x04, 0x2f
        /*001a*/ 	.short	(.L_6 - .L_5)
	.align		4
.L_5:
        /*001c*/ 	.word	index@(_Z7displayiiPPiS0_S0_)
        /*0020*/ 	.word	0x00000018


	//----- nvinfo : EIATTR_FRAME_SIZE
	.align		4
.L_6:
        /*0024*/ 	.byte	0x04, 0x11
        /*0026*/ 	.short	(.L_8 - .L_7)
	.align		4
.L_7:
        /*0028*/ 	.word	index@(_Z7displayiiPPiS0_S0_)
        /*002c*/ 	.word	0x00000000


	//----- nvinfo : EIATTR_MIN_STACK_SIZE
	.align		4
.L_8:
        /*0030*/ 	.byte	0x04, 0x12
        /*0032*/ 	.short	(.L_10 - .L_9)
	.align		4
.L_9:
        /*0034*/ 	.word	index@(_Z7displayiiPPiS0_S0_)
        /*0038*/ 	.word	0x00000000


	//----- nvinfo : EIATTR_MIN_STACK_SIZE
	.align		4
.L_10:
        /*003c*/ 	.byte	0x04, 0x12
        /*003e*/ 	.short	(.L_12 - .L_11)
	.align		4
.L_11:
        /*0040*/ 	.word	index@(_Z8multiplyiiiPPiS0_S0_S0_S0_S0_)
        /*0044*/ 	.word	0x00000000
.L_12:


//--------------------- .nv.compat                --------------------------
	.section	.nv.compat,"",@"SHT_CUDA_COMPAT_INFO"
	.align	4
        /*0000*/ 	.byte	0x02, 0x09, 0x00, 0x00, 0x02, 0x02, 0x01, 0x00, 0x02, 0x05, 0x05, 0x00, 0x03, 0x07, 0x01, 0x01
        /*0010*/ 	.byte	0x02, 0x03, 0x00, 0x00, 0x02, 0x06, 0x01, 0x00, 0x04, 0x0b, 0x08, 0x00, 0x09, 0x00, 0x00, 0x00
        /*0020*/ 	.byte	0x00, 0x00, 0x00, 0x00


//--------------------- .nv.info._Z7displayiiPPiS0_S0_ --------------------------
	.section	.nv.info._Z7displayiiPPiS0_S0_,"",@"SHT_CUDA_INFO"
	.sectionflags	@""
	.align	4


	//----- nvinfo : EIATTR_CUDA_API_VERSION
	.align		4
        /*0000*/ 	.byte	0x04, 0x37
        /*0002*/ 	.short	(.L_14 - .L_13)
.L_13:
        /*0004*/ 	.word	0x00000082


	//----- nvinfo : EIATTR_KPARAM_INFO
	.align		4
.L_14:
        /*0008*/ 	.byte	0x04, 0x17
        /*000a*/ 	.short	(.L_16 - .L_15)
.L_15:
        /*000c*/ 	.word	0x00000000
        /*0010*/ 	.short	0x0004
        /*0012*/ 	.short	0x0018
        /*0014*/ 	.byte	0x00, 0xf5, 0x21, 0x00


	//----- nvinfo : EIATTR_KPARAM_INFO
	.align		4
.L_16:
        /*0018*/ 	.byte	0x04, 0x17
        /*001a*/ 	.short	(.L_18 - .L_17)
.L_17:
        /*001c*/ 	.word	0x00000000
        /*0020*/ 	.short	0x0003
        /*0022*/ 	.short	0x0010
        /*0024*/ 	.byte	0x00, 0xf5, 0x21, 0x00


	//----- nvinfo : EIATTR_KPARAM_INFO
	.align		4
.L_18:
        /*0028*/ 	.byte	0x04, 0x17
        /*002a*/ 	.short	(.L_20 - .L_19)
.L_19:
        /*002c*/ 	.word	0x00000000
        /*0030*/ 	.short	0x0002
        /*0032*/ 	.short	0x0008
        /*0034*/ 	.byte	0x00, 0xf5, 0x21, 0x00


	//----- nvinfo : EIATTR_KPARAM_INFO
	.align		4
.L_20:
        /*0038*/ 	.byte	0x04, 0x17
        /*003a*/ 	.short	(.L_22 - .L_21)
.L_21:
        /*003c*/ 	.word	0x00000000
        /*0040*/ 	.short	0x0001
        /*0042*/ 	.short	0x0004
        /*0044*/ 	.byte	0x00, 0xf0, 0x11, 0x00


	//----- nvinfo : EIATTR_KPARAM_INFO
	.align		4
.L_22:
        /*0048*/ 	.byte	0x04, 0x17
        /*004a*/ 	.short	(.L_24 - .L_23)
.L_23:
        /*004c*/ 	.word	0x00000000
        /*0050*/ 	.short	0x0000
        /*0052*/ 	.short	0x0000
        /*0054*/ 	.byte	0x00, 0xf0, 0x11, 0x00


	//----- nvinfo : EIATTR_SPARSE_MMA_MASK
	.align		4
.L_24:
        /*0058*/ 	.byte	0x03, 0x50
        /*005a*/ 	.short	0x0000


	//----- nvinfo : EIATTR_MAXREG_COUNT
	.align		4
        /*005c*/ 	.byte	0x03, 0x1b
        /*005e*/ 	.short	0x00ff


	//----- nvinfo : EIATTR_EXTERNS
	.align		4
        /*0060*/ 	.byte	0x04, 0x0f
        /*0062*/ 	.short	(.L_26 - .L_25)


	//   ....[0]....
	.align		4
.L_25:
        /*0064*/ 	.word	index@(vprintf)


	//----- nvinfo : EIATTR_MERCURY_ISA_VERSION
	.align		4
.L_26:
        /*0068*/ 	.byte	0x03, 0x5f
        /*006a*/ 	.short	0x0101


	//----- nvinfo : EIATTR_VRC_CTA_INIT_COUNT
	.align		4
        /*006c*/ 	.byte	0x02, 0x4a
	.zero		1
	.zero		1


	//----- nvinfo : EIATTR_SYSCALL_OFFSETS
	.align		4
        /*0070*/ 	.byte	0x04, 0x46
        /*0072*/ 	.short	(.L_28 - .L_27)


	//   ....[0]....
.L_27:
        /*0074*/ 	.word	0x00000080


	//   ....[1]....
        /*0078*/ 	.word	0x000000f0


	//   ....[2]....
        /*007c*/ 	.word	0x00000160


	//----- nvinfo : EIATTR_EXIT_INSTR_OFFSETS
	.align		4
.L_28:
        /*0080*/ 	.byte	0x04, 0x1c
        /*0082*/ 	.short	(.L_30 - .L_29)


	//   ....[0]....
.L_29:
        /*0084*/ 	.word	0x00000170


	//----- nvinfo : EIATTR_CBANK_PARAM_SIZE
	.align		4
.L_30:
        /*0088*/ 	.byte	0x03, 0x19
        /*008a*/ 	.short	0x0020


	//----- nvinfo : EIATTR_PARAM_CBANK
	.align		4
        /*008c*/ 	.byte	0x04, 0x0a
        /*008e*/ 	.short	(.L_32 - .L_31)
	.align		4
.L_31:
        /*0090*/ 	.word	index@(.nv.constant0._Z7displayiiPPiS0_S0_)
        /*0094*/ 	.short	0x0380
        /*0096*/ 	.short	0x0020


	//----- nvinfo : EIATTR_SW_WAR
	.align		4
.L_32:
        /*0098*/ 	.byte	0x04, 0x36
        /*009a*/ 	.short	(.L_34 - .L_33)
.L_33:
        /*009c*/ 	.word	0x00000008
.L_34:


//--------------------- .nv.info._Z8multiplyiiiPPiS0_S0_S0_S0_S0_ --------------------------
	.section	.nv.info._Z8multiplyiiiPPiS0_S0_S0_S0_S0_,"",@"SHT_CUDA_INFO"
	.sectionflags	@""
	.align	4


	//----- nvinfo : EIATTR_CUDA_API_VERSION
	.align		4
        /*0000*/ 	.byte	0x04, 0x37
        /*0002*/ 	.short	(.L_36 - .L_35)
.L_35:
        /*0004*/ 	.word	0x00000082


	//----- nvinfo : EIATTR_KPARAM_INFO
	.align		4
.L_36:
        /*0008*/ 	.byte	0x04, 0x17
        /*000a*/ 	.short	(.L_38 - .L_37)
.L_37:
        /*000c*/ 	.word	0x00000000
        /*0010*/ 	.short	0x0008
        /*0012*/ 	.short	0x0038
        /*0014*/ 	.byte	0x00, 0xf5, 0x21, 0x00


	//----- nvinfo : EIATTR_KPARAM_INFO
	.align		4
.L_38:
        /*0018*/ 	.byte	0x04, 0x17
        /*001a*/ 	.short	(.L_40 - .L_39)
.L_39:
        /*001c*/ 	.word	0x00000000
        /*0020*/ 	.short	0x0007
        /*0022*/ 	.short	0x0030
        /*0024*/ 	.byte	0x00, 0xf5, 0x21, 0x00


	//----- nvinfo : EIATTR_KPARAM_INFO
	.align		4
.L_40:
        /*0028*/ 	.byte	0x04, 0x17
        /*002a*/ 	.short	(.L_42 - .L_41)
.L_41:
        /*002c*/ 	.word	0x00000000
        /*0030*/ 	.short	0x0006
        /*0032*/ 	.short	0x0028
        /*0034*/ 	.byte	0x00, 0xf5, 0x21, 0x00


	//----- nvinfo : EIATTR_KPARAM_INFO
	.align		4
.L_42:
        /*0038*/ 	.byte	0x04, 0x17
        /*003a*/ 	.short	(.L_44 - .L_43)
.L_43:
        /*003c*/ 	.word	0x00000000
        /*0040*/ 	.short	0x0005
        /*0042*/ 	.short	0x0020
        /*0044*/ 	.byte	0x00, 0xf5, 0x21, 0x00


	//----- nvinfo : EIATTR_KPARAM_INFO
	.align		4
.L_44:
        /*0048*/ 	.byte	0x04, 0x17
        /*004a*/ 	.short	(.L_46 - .L_45)
.L_45:
        /*004c*/ 	.word	0x00000000
        /*0050*/ 	.short	0x0004
        /*0052*/ 	.short	0x0018
        /*0054*/ 	.byte	0x00, 0xf5, 0x21, 0x00


	//----- nvinfo : EIATTR_KPARAM_INFO
	.align		4
.L_46:
        /*0058*/ 	.byte	0x04, 0x17
        /*005a*/ 	.short	(.L_48 - .L_47)
.L_47:
        /*005c*/ 	.word	0x00000000
        /*0060*/ 	.short	0x0003
        /*0062*/ 	.short	0x0010
        /*0064*/ 	.byte	0x00, 0xf5, 0x21, 0x00


	//----- nvinfo : EIATTR_KPARAM_INFO
	.align		4
.L_48:
        /*0068*/ 	.byte	0x04, 0x17
        /*006a*/ 	.short	(.L_50 - .L_49)
.L_49:
        /*006c*/ 	.word	0x00000000
        /*0070*/ 	.short	0x0002
        /*0072*/ 	.short	0x0008
        /*0074*/ 	.byte	0x00, 0xf0, 0x11, 0x00


	//----- nvinfo : EIATTR_KPARAM_INFO
	.align		4
.L_50:
        /*0078*/ 	.byte	0x04, 0x17
        /*007a*/ 	.short	(.L_52 - .L_51)
.L_51:
        /*007c*/ 	.word	0x00000000
        /*0080*/ 	.short	0x0001
        /*0082*/ 	.short	0x0004
        /*0084*/ 	.byte	0x00, 0xf0, 0x11, 0x00


	//----- nvinfo : EIATTR_KPARAM_INFO
	.align		4
.L_52:
        /*0088*/ 	.byte	0x04, 0x17
        /*008a*/ 	.short	(.L_54 - .L_53)
.L_53:
        /*008c*/ 	.word	0x00000000
        /*0090*/ 	.short	0x0000
        /*0092*/ 	.short	0x0000
        /*0094*/ 	.byte	0x00, 0xf0, 0x11, 0x00


	//----- nvinfo : EIATTR_SPARSE_MMA_MASK
	.align		4
.L_54:
        /*0098*/ 	.byte	0x03, 0x50
        /*009a*/ 	.short	0x0000


	//----- nvinfo : EIATTR_MAXREG_COUNT
	.align		4
        /*009c*/ 	.byte	0x03, 0x1b
        /*009e*/ 	.short	0x00ff


	//----- nvinfo : EIATTR_MERCURY_ISA_VERSION
	.align		4
        /*00a0*/ 	.byte	0x03, 0x5f
        /*00a2*/ 	.short	0x0101


	//----- nvinfo : EIATTR_VRC_CTA_INIT_COUNT
	.align		4
        /*00a4*/ 	.byte	0x02, 0x4a
	.zero		1
	.zero		1


	//----- nvinfo : EIATTR_EXIT_INSTR_OFFSETS
	.align		4
        /*00a8*/ 	.byte	0x04, 0x1c
        /*00aa*/ 	.short	(.L_56 - .L_55)


	//   ....[0]....
.L_55:
        /*00ac*/ 	.word	0x000000e0


	//   ....[1]....
        /*00b0*/ 	.word	0x00000e60


	//----- nvinfo : EIATTR_CBANK_PARAM_SIZE
	.align		4
.L_56:
        /*00b4*/ 	.byte	0x03, 0x19
        /*00b6*/ 	.short	0x0040


	//----- nvinfo : EIATTR_PARAM_CBANK
	.align		4
        /*00b8*/ 	.byte	0x04, 0x0a
        /*00ba*/ 	.short	(.L_58 - .L_57)
	.align		4
.L_57:
        /*00bc*/ 	.word	index@(.nv.constant0._Z8multiplyiiiPPiS0_S0_S0_S0_S0_)
        /*00c0*/ 	.short	0x0380
        /*00c2*/ 	.short	0x0040


	//----- nvinfo : EIATTR_SW_WAR
	.align		4
.L_58:
        /*00c4*/ 	.byte	0x04, 0x36
        /*00c6*/ 	.short	(.L_60 - .L_59)
.L_59:
        /*00c8*/ 	.word	0x00000008
.L_60:


//--------------------- .nv.callgraph             --------------------------
	.section	.nv.callgraph,"",@"SHT_CUDA_CALLGRAPH"
	.align	4
	.sectionentsize	8
	.align		4
        /*0000*/ 	.word	0x00000000
	.align		4
        /*0004*/ 	.word	0xffffffff
	.align		4
        /*0008*/ 	.word	index@(_Z7displayiiPPiS0_S0_)
	.align		4
        /*000c*/ 	.word	index@(vprintf)
	.align		4
        /*0010*/ 	.word	0x00000000
	.align		4
        /*0014*/ 	.word	0xfffffffe
	.align		4
        /*0018*/ 	.word	0x00000000
	.align		4
        /*001c*/ 	.word	0xfffffffd
	.align		4
        /*0020*/ 	.word	0x00000000
	.align		4
        /*0024*/ 	.word	0xfffffffc


//--------------------- .nv.constant4             --------------------------
	.section	.nv.constant4,"a",@progbits
	.align	8
	.align		8
.nv.constant4:
        /*0000*/ 	.dword	vprintf
	.align		8
        /*0008*/ 	.dword	$str


//--------------------- .text._Z7displayiiPPiS0_S0_ --------------------------
	.section	.text._Z7displayiiPPiS0_S0_,"ax",@progbits
	.align	128
        .global         _Z7displayiiPPiS0_S0_
        .type           _Z7displayiiPPiS0_S0_,@function
        .size           _Z7displayiiPPiS0_S0_,(.L_x_12 - _Z7displayiiPPiS0_S0_)
        .other          _Z7displayiiPPiS0_S0_,@"STO_CUDA_ENTRY STV_DEFAULT"
_Z7displayiiPPiS0_S0_:
.text._Z7displayiiPPiS0_S0_:
[----:B------:R-:W0:Y:S01]  /*0000*/  LDC R1, c[0x0][0x37c] ;  /* 0x0000df00ff017b82 */ /* 0x000e220000000800 */
[----:B------:R-:W-:Y:S01]  /*0010*/  MOV R2, 0x0 ;  /* 0x0000000000027802 */ /* 0x000fe20000000f00 */
[----:B------:R-:W1:Y:S01]  /*0020*/  LDCU.64 UR4, c[0x4][0x8] ;  /* 0x01000100ff0477ac */ /* 0x000e620008000a00 */
[----:B------:R-:W-:-:S05]  /*0030*/  CS2R R6, SRZ ;  /* 0x0000000000067805 */ /* 0x000fca000001ff00 */
[----:B------:R2:W3:Y:S01]  /*0040*/  LDC.64 R8, c[0x4][R2] ;  /* 0x0100000002087b82 */ /* 0x0004e20000000a00 */
[----:B-1----:R-:W-:Y:S02]  /*0050*/  IMAD.U32 R4, RZ, RZ, UR4 ;  /* 0x00000004ff047e24 */ /* 0x002fe4000f8e00ff */
[----:B--2---:R-:W-:-:S07]  /*0060*/  IMAD.U32 R5, RZ, RZ, UR5 ;  /* 0x00000005ff057e24 */ /* 0x004fce000f8e00ff */
[----:B------:R-:W-:-:S07]  /*0070*/  LEPC R20, `(.L_x_0) ;  /* 0x000000001014794e */ /* 0x000fce0000000000 */
[----:B0--3--:R-:W-:Y:S05]  /*0080*/  CALL.ABS.NOINC R8 ;  /* 0x0000000008007343 */ /* 0x009fea0003c00000 */
.L_x_0:
[----:B------:R0:W1:Y:S01]  /*0090*/  LDC.64 R8, c[0x4][R2] ;  /* 0x0100000002087b82 */ /* 0x0000620000000a00 */
[----:B------:R-:W2:Y:S01]  /*00a0*/  LDCU.64 UR4, c[0x4][0x8] ;  /* 0x01000100ff0477ac */ /* 0x000ea20008000a00 */
[----:B------:R-:W-:Y:S01]  /*00b0*/  CS2R R6, SRZ ;  /* 0x0000000000067805 */ /* 0x000fe2000001ff00 */
[----:B--2---:R-:W-:Y:S02]  /*00c0*/  IMAD.U32 R4, RZ, RZ, UR4 ;  /* 0x00000004ff047e24 */ /* 0x004fe4000f8e00ff */
[----:B0-----:R-:W-:-:S07]  /*00d0*/  IMAD.U32 R5, RZ, RZ, UR5 ;  /* 0x00000005ff057e24 */ /* 0x001fce000f8e00ff */
[----:B------:R-:W-:-:S07]  /*00e0*/  LEPC R20, `(.L_x_1) ;  /* 0x000000001014794e */ /* 0x000fce0000000000 */
[----:B-1----:R-:W-:Y:S05]  /*00f0*/  CALL.ABS.NOINC R8 ;  /* 0x0000000008007343 */ /* 0x002fea0003c00000 */
.L_x_1:
[----:B------:R-:W0:Y:S01]  /*0100*/  LDC.64 R2, c[0x4][R2] ;  /* 0x0100000002027b82 */ /* 0x000e220000000a00 */
[----:B------:R-:W1:Y:S01]  /*0110*/  LDCU.64 UR4, c[0x4][0x8] ;  /* 0x01000100ff0477ac */ /* 0x000e620008000a00 */
[----:B------:R-:W-:Y:S01]  /*0120*/  CS2R R6, SRZ ;  /* 0x0000000000067805 */ /* 0x000fe2000001ff00 */
[----:B-1----:R-:W-:Y:S02]  /*0130*/  IMAD.U32 R4, RZ, RZ, UR4 ;  /* 0x00000004ff047e24 */ /* 0x002fe4000f8e00ff */
[----:B------:R-:W-:-:S07]  /*0140*/  IMAD.U32 R5, RZ, RZ, UR5 ;  /* 0x00000005ff057e24 */ /* 0x000fce000f8e00ff */
[----:B------:R-:W-:-:S07]  /*0150*/  LEPC R20, `(.L_x_2) ;  /* 0x000000001014794e */ /* 0x000fce0000000000 */
[----:B0-----:R-:W-:Y:S05]  /*0160*/  CALL.ABS.NOINC R2 ;  /* 0x0000000002007343 */ /* 0x001fea0003c00000 */
.L_x_2:
[----:B------:R-:W-:Y:S05]  /*0170*/  EXIT ;  /* 0x000000000000794d */ /* 0x000fea0003800000 */
.L_x_3:
[----:B------:R-:W-:-:S00]  /*0180*/  BRA `(.L_x_3) ;  /* 0xfffffffc00fc7947 */ /* 0x000fc0000383ffff */
[----:B------:R-:W-:-:S00]  /*0190*/  NOP ;  /* 0x0000000000007918 */ /* 0x000fc00000000000 */
        /* <DEDUP_REMOVED lines=14> */
.L_x_12:


//--------------------- .text._Z8multiplyiiiPPiS0_S0_S0_S0_S0_ --------------------------
	.section	.text._Z8multiplyiiiPPiS0_S0_S0_S0_S0_,"ax",@progbits
	.align	128
        .global         _Z8multiplyiiiPPiS0_S0_S0_S0_S0_
        .type           _Z8multiplyiiiPPiS0_S0_S0_S0_S0_,@function
        .size           _Z8multiplyiiiPPiS0_S0_S0_S0_S0_,(.L_x_13 - _Z8multiplyiiiPPiS0_S0_S0_S0_S0_)
        .other          _Z8multiplyiiiPPiS0_S0_S0_S0_S0_,@"STO_CUDA_ENTRY STV_DEFAULT"
_Z8multiplyiiiPPiS0_S0_S0_S0_S0_:
.text._Z8multiplyiiiPPiS0_S0_S0_S0_S0_:
[----:B------:R-:W-:Y:S01]  /*0000*/  LDC R1, c[0x0][0x37c] ;  /* 0x0000df00ff017b82 */ /* 0x000fe20000000800 */
[----:B------:R-:W0:Y:S07]  /*0010*/  S2R R2, SR_TID.Y ;  /* 0x0000000000027919 */ /* 0x000e2e0000002200 */
[----:B------:R-:W1:Y:S01]  /*0020*/  LDC R3, c[0x0][0x360] ;  /* 0x0000d800ff037b82 */ /* 0x000e620000000800 */
[----:B------:R-:W2:Y:S01]  /*0030*/  LDCU.64 UR6, c[0x0][0x380] ;  /* 0x00007000ff0677ac */ /* 0x000ea20008000a00 */
[----:B------:R-:W1:Y:S06]  /*0040*/  S2R R0, SR_TID.X ;  /* 0x0000000000007919 */ /* 0x000e6c0000002100 */
[----:B------:R-:W0:Y:S08]  /*0050*/  S2UR UR5, SR_CTAID.Y ;  /* 0x00000000000579c3 */ /* 0x000e300000002600 */
[----:B------:R-:W0:Y:S08]  /*0060*/  LDC R5, c[0x0][0x364] ;  /* 0x0000d900ff057b82 */ /* 0x000e300000000800 */
[----:B------:R-:W1:Y:S08]  /*0070*/  S2UR UR4, SR_CTAID.X ;  /* 0x00000000000479c3 */ /* 0x000e700000002500 */
[----:B------:R-:W3:Y:S01]  /*0080*/  LDC R8, c[0x0][0x388] ;  /* 0x0000e200ff087b82 */ /* 0x000ee20000000800 */
[----:B0-----:R-:W-:-:S05]  /*0090*/  IMAD R2, R5, UR5, R2 ;  /* 0x0000000505027c24 */ /* 0x001fca000f8e0202 */
[----:B--2---:R-:W-:Y:S01]  /*00a0*/  ISETP.GE.AND P0, PT, R2, UR7, PT ;  /* 0x0000000702007c0c */ /* 0x004fe2000bf06270 */
[----:B-1----:R-:W-:-:S05]  /*00b0*/  IMAD R0, R3, UR4, R0 ;  /* 0x0000000403007c24 */ /* 0x002fca000f8e0200 */
[----:B------:R-:W-:-:S04]  /*00c0*/  ISETP.GE.OR P0, PT, R0, UR6, P0 ;  /* 0x0000000600007c0c */ /* 0x000fc80008706670 */
[----:B---3--:R-:W-:-:S13]  /*00d0*/  ISETP.LT.OR P0, PT, R8, 0x1, P0 ;  /* 0x000000010800780c */ /* 0x008fda0000701670 */
[----:B------:R-:W-:Y:S05]  /*00e0*/  @P0 EXIT ;  /* 0x000000000000094d */ /* 0x000fea0003800000 */
[----:B------:R-:W-:Y:S01]  /*00f0*/  LOP3.LUT R22, R8, 0x7, RZ, 0xc0, !PT ;  /* 0x0000000708167812 */ /* 0x000fe200078ec0ff */
[----:B------:R-:W-:Y:S01]  /*0100*/  HFMA2 R9, -RZ, RZ, 0, 0 ;  /* 0x00000000ff097431 */ /* 0x000fe200000001ff */
[----:B------:R-:W0:Y:S02]  /*0110*/  LDCU.64 UR6, c[0x0][0x358] ;  /* 0x00006b00ff0677ac */ /* 0x000e240008000a00 */
[----:B------:R-:W-:-:S04]  /*0120*/  IADD3 R0, PT, PT, R22, -0x1, RZ ;  /* 0xffffffff16007810 */ /* 0x000fc80007ffe0ff */
[----:B------:R-:W-:Y:S02]  /*0130*/  ISETP.GE.U32.AND P1, PT, R0, 0x3, PT ;  /* 0x000000030000780c */ /* 0x000fe40003f26070 */
[C---:B------:R-:W-:Y:S02]  /*0140*/  LOP3.LUT R0, R8.reuse, 0x7ffffff8, RZ, 0xc0, !PT ;  /* 0x7ffffff808007812 */ /* 0x040fe400078ec0ff */
[----:B------:R-:W-:Y:S02]  /*0150*/  LOP3.LUT R8, R8, 0x3, RZ, 0xc0, !PT ;  /* 0x0000000308087812 */ /* 0x000fe400078ec0ff */
[----:B------:R-:W-:-:S07]  /*0160*/  IADD3 R10, PT, PT, -R0, RZ, RZ ;  /* 0x000000ff000a7210 */ /* 0x000fce0007ffe1ff */
.L_x_10:
[----:B-1----:R-:W1:Y:S01]  /*0170*/  LDC.64 R2, c[0x0][0x390] ;  /* 0x0000e400ff027b82 */ /* 0x002e620000000a00 */
[----:B------:R-:W-:-:S07]  /*0180*/  MOV R11, RZ ;  /* 0x000000ff000b7202 */ /* 0x000fce0000000f00 */
[----:B--2---:R-:W2:Y:S01]  /*0190*/  LDC.64 R4, c[0x0][0x3b8] ;  /* 0x0000ee00ff047b82 */ /* 0x004ea20000000a00 */
[----:B-1----:R-:W-:-:S04]  /*01a0*/  IMAD.WIDE.U32 R2, R9, 0x8, R2 ;  /* 0x0000000809027825 */ /* 0x002fc800078e0002 */
[C---:B--2---:R-:W-:Y:S01]  /*01b0*/  IMAD.WIDE.U32 R4, R9.reuse, 0x8, R4 ;  /* 0x0000000809047825 */ /* 0x044fe200078e0004 */
[----:B------:R-:W-:-:S04]  /*01c0*/  IADD3 R9, PT, PT, R9, 0x1, RZ ;  /* 0x0000000109097810 */ /* 0x000fc80007ffe0ff */
[----:B---34-:R-:W-:-:S13]  /*01d0*/  ISETP.NE.AND P0, PT, R9, 0x3, PT ;  /* 0x000000030900780c */ /* 0x018fda0003f05270 */
.L_x_9:
[----:B-1----:R-:W1:Y:S01]  /*01e0*/  LDCU UR8, c[0x0][0x388] ;  /* 0x00007100ff0877ac */ /* 0x002e620008000800 */
[----:B--234-:R-:W-:Y:S01]  /*01f0*/  CS2R R12, SRZ ;  /* 0x00000000000c7805 */ /* 0x01cfe2000001ff00 */
[----:B-1----:R-:W-:-:S09]  /*0200*/  UISETP.GE.U32.AND UP0, UPT, UR8, 0x8, UPT ;  /* 0x000000080800788c */ /* 0x002fd2000bf06070 */
[----:B------:R-:W-:Y:S05]  /*0210*/  BRA.U !UP0, `(.L_x_4) ;  /* 0x0000000508a47547 */ /* 0x000fea000b800000 */
[----:B------:R-:W1:Y:S01]  /*0220*/  LDCU.64 UR4, c[0x0][0x398] ;  /* 0x00007300ff0477ac */ /* 0x000e620008000a00 */
[----:B------:R-:W-:Y:S02]  /*0230*/  MOV R13, RZ ;  /* 0x000000ff000d7202 */ /* 0x000fe40000000f00 */
[----:B------:R-:W-:Y:S01]  /*0240*/  MOV R12, R10 ;  /* 0x0000000a000c7202 */ /* 0x000fe20000000f00 */
[----:B-1----:R-:W-:-:S04]  /*0250*/  UIADD3 UR4, UP0, UPT, UR4, 0x20, URZ ;  /* 0x0000002004047890 */ /* 0x002fc8000ff1e0ff */
[----:B------:R-:W-:Y:S02]  /*0260*/  UIADD3.X UR5, UPT, UPT, URZ, UR5, URZ, UP0, !UPT ;  /* 0x00000005ff057290 */ /* 0x000fe400087fe4ff */
[----:B------:R-:W-:Y:S01]  /*0270*/  MOV R6, UR4 ;  /* 0x0000000400067c02 */ /* 0x000fe20008000f00 */
[----:B------:R-:W-:-:S03]  /*0280*/  UMOV UR4, URZ ;  /* 0x000000ff00047c82 */ /* 0x000fc60008000000 */
[----:B------:R-:W-:Y:S01]  /*0290*/  MOV R7, UR5 ;  /* 0x0000000500077c02 */ /* 0x000fe20008000f00 */
[----:B------:R-:W-:-:S06]  /*02a0*/  UMOV UR5, URZ ;  /* 0x000000ff00057c82 */ /* 0x000fcc0008000000 */
.L_x_5:
[----:B0-2---:R-:W2:Y:S04]  /*02b0*/  LDG.E.64 R14, desc[UR6][R2.64] ;  /* 0x00000006020e7981 */ /* 0x005ea8000c1e1b00 */
[----:B------:R-:W3:Y:S04]  /*02c0*/  LDG.E.64 R26, desc[UR6][R6.64+-0x20] ;  /* 0xffffe006061a7981 */ /* 0x000ee8000c1e1b00 */
[----:B------:R-:W4:Y:S01]  /*02d0*/  LDG.E.64 R16, desc[UR6][R4.64] ;  /* 0x0000000604107981 */ /* 0x000f22000c1e1b00 */
[----:B--2---:R-:W-:Y:S01]  /*02e0*/  IADD3 R14, P2, PT, R14, UR4, RZ ;  /* 0x000000040e0e7c10 */ /* 0x004fe2000ff5e0ff */
[----:B---3--:R-:W-:-:S03]  /*02f0*/  IMAD.WIDE.U32 R26, R11, 0x4, R26 ;  /* 0x000000040b1a7825 */ /* 0x008fc600078e001a */
[----:B------:R-:W-:-:S03]  /*0300*/  IADD3.X R15, PT, PT, R15, UR5, RZ, P2, !PT ;  /* 0x000000050f0f7c10 */ /* 0x000fc600097fe4ff */
[----:B------:R-:W2:Y:S04]  /*0310*/  LDG.E R26, desc[UR6][R26.64] ;  /* 0x000000061a1a7981 */ /* 0x000ea8000c1e1900 */
[----:B------:R-:W2:Y:S01]  /*0320*/  LDG.E R14, desc[UR6][R14.64] ;  /* 0x000000060e0e7981 */ /* 0x000ea2000c1e1900 */
[----:B----4-:R-:W-:-:S04]  /*0330*/  IMAD.WIDE.U32 R20, R11, 0x4, R16 ;  /* 0x000000040b147825 */ /* 0x010fc800078e0010 */
[----:B--2---:R-:W-:-:S05]  /*0340*/  IMAD R13, R14, R26, R13 ;  /* 0x0000001a0e0d7224 */ /* 0x004fca00078e020d */
[----:B------:R0:W-:Y:S04]  /*0350*/  STG.E desc[UR6][R20.64], R13 ;  /* 0x0000000d14007986 */ /* 0x0001e8000c101906 */
[----:B------:R-:W2:Y:S04]  /*0360*/  LDG.E.64 R18, desc[UR6][R2.64] ;  /* 0x0000000602127981 */ /* 0x000ea8000c1e1b00 */
        /* <DEDUP_REMOVED lines=10> */
[----:B0-----:R-:W2:Y:S04]  /*0410*/  LDG.E.64 R20, desc[UR6][R2.64] ;  /* 0x0000000602147981 */ /* 0x001ea8000c1e1b00 */
[----:B------:R-:W3:Y:S04]  /*0420*/  LDG.E.64 R14, desc[UR6][R6.64+-0x10] ;  /* 0xfffff006060e7981 */ /* 0x000ee8000c1e1b00 */
[----:B------:R-:W4:Y:S01]  /*0430*/  LDG.E.64 R26, desc[UR6][R4.64] ;  /* 0x00000006041a7981 */ /* 0x000f22000c1e1b00 */
[----:B--2---:R-:W-:Y:S01]  /*0440*/  IADD3 R20, P2, PT, R20, UR4, RZ ;  /* 0x0000000414147c10 */ /* 0x004fe2000ff5e0ff */
[----:B---3--:R-:W-:-:S03]  /*0450*/  IMAD.WIDE.U32 R14, R11, 0x4, R14 ;  /* 0x000000040b0e7825 */ /* 0x008fc600078e000e */
[----:B------:R-:W-:Y:S02]  /*0460*/  IADD3.X R21, PT, PT, R21, UR5, RZ, P2, !PT ;  /* 0x0000000515157c10 */ /* 0x000fe400097fe4ff */
[----:B------:R-:W2:Y:S04]  /*0470*/  LDG.E R13, desc[UR6][R14.64] ;  /* 0x000000060e0d7981 */ /* 0x000ea8000c1e1900 */
[----:B------:R-:W2:Y:S01]  /*0480*/  LDG.E R20, desc[UR6][R20.64+0x8] ;  /* 0x0000080614147981 */ /* 0x000ea2000c1e1900 */
[----:B----4-:R-:W-:-:S04]  /*0490*/  IMAD.WIDE.U32 R26, R11, 0x4, R26 ;  /* 0x000000040b1a7825 */ /* 0x010fc800078e001a */
[----:B--2---:R-:W-:-:S05]  /*04a0*/  IMAD R13, R20, R13, R23 ;  /* 0x0000000d140d7224 */ /* 0x004fca00078e0217 */
[----:B------:R0:W-:Y:S04]  /*04b0*/  STG.E desc[UR6][R26.64], R13 ;  /* 0x0000000d1a007986 */ /* 0x0001e8000c101906 */
[----:B------:R-:W2:Y:S04]  /*04c0*/  LDG.E.64 R18, desc[UR6][R2.64] ;  /* 0x0000000602127981 */ /* 0x000ea8000c1e1b00 */
[----:B------:R-:W3:Y:S04]  /*04d0*/  LDG.E.64 R16, desc[UR6][R6.64+-0x8] ;  /* 0xfffff80606107981 */ /* 0x000ee8000c1e1b00 */
[----:B-1----:R-:W4:Y:S01]  /*04e0*/  LDG.E.64 R24, desc[UR6][R4.64] ;  /* 0x0000000604187981 */ /* 0x002f22000c1e1b00 */
        /* <DEDUP_REMOVED lines=10> */
[----:B0-----:R-:W4:Y:S01]  /*0590*/  LDG.E.64 R26, desc[UR6][R4.64] ;  /* 0x00000006041a7981 */ /* 0x001f22000c1e1b00 */
        /* <DEDUP_REMOVED lines=30> */
[----:B------:R-:W3:Y:S04]  /*0780*/  LDG.E.64 R18, desc[UR6][R2.64] ;  /* 0x0000000602127981 */ /* 0x000ee8000c1e1b00 */
[----:B------:R-:W4:Y:S04]  /*0790*/  LDG.E.64 R16, desc[UR6][R6.64+0x18] ;  /* 0x0000180606107981 */ /* 0x000f28000c1e1b00 */
[----:B-1----:R-:W5:Y:S01]  /*07a0*/  LDG.E.64 R24, desc[UR6][R4.64] ;  /* 0x0000000604187981 */ /* 0x002f62000c1e1b00 */
[----:B---3--:R-:W-:Y:S01]  /*07b0*/  IADD3 R18, P2, PT, R18, UR4, RZ ;  /* 0x0000000412127c10 */ /* 0x008fe2000ff5e0ff */
[----:B----4-:R-:W-:-:S03]  /*07c0*/  IMAD.WIDE.U32 R16, R11, 0x4, R16 ;  /* 0x000000040b107825 */ /* 0x010fc600078e0010 */
[----:B------:R-:W-:-:S03]  /*07d0*/  IADD3.X R19, PT, PT, R19, UR5, RZ, P2, !PT ;  /* 0x0000000513137c10 */ /* 0x000fc600097fe4ff */
[----:B------:R-:W3:Y:S04]  /*07e0*/  LDG.E R16, desc[UR6][R16.64] ;  /* 0x0000000610107981 */ /* 0x000ee8000c1e1900 */
[----:B------:R-:W3:Y:S01]  /*07f0*/  LDG.E R18, desc[UR6][R18.64+0x1c] ;  /* 0x00001c0612127981 */ /* 0x000ee2000c1e1900 */
[----:B------:R-:W-:-:S04]  /*0800*/  IADD3 R12, PT, PT, R12, 0x8, RZ ;  /* 0x000000080c0c7810 */ /* 0x000fc80007ffe0ff */
[----:B------:R-:W-:Y:S01]  /*0810*/  ISETP.NE.AND P2, PT, R12, RZ, PT ;  /* 0x000000ff0c00720c */ /* 0x000fe20003f45270 */
[----:B-----5:R-:W-:Y:S01]  /*0820*/  IMAD.WIDE.U32 R24, R11, 0x4, R24 ;  /* 0x000000040b187825 */ /* 0x020fe200078e0018 */
[----:B------:R-:W-:Y:S01]  /*0830*/  UIADD3 UR4, UP0, UPT, UR4, 0x20, URZ ;  /* 0x0000002004047890 */ /* 0x000fe2000ff1e0ff */
[----:B------:R-:W-:-:S03]  /*0840*/  IADD3 R6, P3, PT, R6, 0x40, RZ ;  /* 0x0000004006067810 */ /* 0x000fc60007f7e0ff */
[----:B------:R-:W-:Y:S01]  /*0850*/  UIADD3.X UR5, UPT, UPT, URZ, UR5, URZ, UP0, !UPT ;  /* 0x00000005ff057290 */ /* 0x000fe200087fe4ff */
[----:B------:R-:W-:Y:S01]  /*0860*/  IADD3.X R7, PT, PT, RZ, R7, RZ, P3, !PT ;  /* 0x00000007ff077210 */ /* 0x000fe20001ffe4ff */
[----:B---3--:R-:W-:-:S05]  /*0870*/  IMAD R13, R18, R16, R29 ;  /* 0x00000010120d7224 */ /* 0x008fca00078e021d */
[----:B------:R2:W-:Y:S01]  /*0880*/  STG.E desc[UR6][R24.64], R13 ;  /* 0x0000000d18007986 */ /* 0x0005e2000c101906 */
[----:B------:R-:W-:Y:S05]  /*0890*/  @P2 BRA `(.L_x_5) ;  /* 0xfffffff800842947 */ /* 0x000fea000383ffff */
[----:B------:R-:W-:-:S07]  /*08a0*/  MOV R12, R0 ;  /* 0x00000000000c7202 */ /* 0x000fce0000000f00 */
.L_x_4:
[----:B------:R-:W-:-:S13]  /*08b0*/  ISETP.NE.AND P2, PT, R22, RZ, PT ;  /* 0x000000ff1600720c */ /* 0x000fda0003f45270 */
[----:B------:R-:W-:Y:S05]  /*08c0*/  @!P2 BRA `(.L_x_6) ;  /* 0x000000040054a947 */ /* 0x000fea0003800000 */
[----:B------:R-:W-:Y:S01]  /*08d0*/  ISETP.NE.AND P2, PT, R8, RZ, PT ;  /* 0x000000ff0800720c */ /* 0x000fe20003f45270 */
[----:B------:R-:W-:-:S12]  /*08e0*/  @!P1 BRA `(.L_x_7) ;  /* 0x0000000000ac9947 */ /* 0x000fd80003800000 */
[----:B------:R-:W1:Y:S01]  /*08f0*/  LDC.64 R6, c[0x0][0x398] ;  /* 0x0000e600ff067b82 */ /* 0x000e620000000a00 */
[----:B0-----:R-:W3:Y:S04]  /*0900*/  LDG.E.64 R14, desc[UR6][R2.64] ;  /* 0x00000006020e7981 */ /* 0x001ee8000c1e1b00 */
[----:B------:R-:W4:Y:S01]  /*0910*/  LDG.E.64 R16, desc[UR6][R4.64] ;  /* 0x0000000604107981 */ /* 0x000f22000c1e1b00 */
[----:B-1----:R-:W-:-:S05]  /*0920*/  IMAD.WIDE.U32 R6, R12, 0x8, R6 ;  /* 0x000000080c067825 */ /* 0x002fca00078e0006 */
[----:B------:R-:W5:Y:S01]  /*0930*/  LDG.E.64 R18, desc[UR6][R6.64] ;  /* 0x0000000606127981 */ /* 0x000f62000c1e1b00 */
[----:B---3--:R-:W-:-:S06]  /*0940*/  IMAD.WIDE.U32 R14, R12, 0x4, R14 ;  /* 0x000000040c0e7825 */ /* 0x008fcc00078e000e */
[----:B------:R-:W2:Y:S01]  /*0950*/  LDG.E R14, desc[UR6][R14.64] ;  /* 0x000000060e0e7981 */ /* 0x000ea2000c1e1900 */
[----:B-----5:R-:W-:-:S06]  /*0960*/  IMAD.WIDE.U32 R18, R11, 0x4, R18 ;  /* 0x000000040b127825 */ /* 0x020fcc00078e0012 */
[----:B------:R-:W2:Y:S01]  /*0970*/  LDG.E R18, desc[UR6][R18.64] ;  /* 0x0000000612127981 */ /* 0x000ea2000c1e1900 */
[----:B----4-:R-:W-:-:S04]  /*0980*/  IMAD.WIDE.U32 R20, R11, 0x4, R16 ;  /* 0x000000040b147825 */ /* 0x010fc800078e0010 */
[----:B--2---:R-:W-:-:S05]  /*0990*/  IMAD R13, R14, R18, R13 ;  /* 0x000000120e0d7224 */ /* 0x004fca00078e020d */
[----:B------:R0:W-:Y:S04]  /*09a0*/  STG.E desc[UR6][R20.64], R13 ;  /* 0x0000000d14007986 */ /* 0x0001e8000c101906 */
[----:B------:R-:W2:Y:S04]  /*09b0*/  LDG.E.64 R16, desc[UR6][R2.64] ;  /* 0x0000000602107981 */ /* 0x000ea8000c1e1b00 */
[----:B------:R-:W3:Y:S04]  /*09c0*/  LDG.E.64 R26, desc[UR6][R6.64+0x8] ;  /* 0x00000806061a7981 */ /* 0x000ee8000c1e1b00 */
[----:B------:R-:W4:Y:S01]  /*09d0*/  LDG.E.64 R24, desc[UR6][R4.64] ;  /* 0x0000000604187981 */ /* 0x000f22000c1e1b00 */
[----:B--2---:R-:W-:-:S04]  /*09e0*/  IMAD.WIDE.U32 R16, R12, 0x4, R16 ;  /* 0x000000040c107825 */ /* 0x004fc800078e0010 */
[C---:B---3--:R-:W-:Y:S02]  /*09f0*/  IMAD.WIDE.U32 R26, R11.reuse, 0x4, R26 ;  /* 0x000000040b1a7825 */ /* 0x048fe400078e001a */
[----:B------:R-:W2:Y:S04]  /*0a00*/  LDG.E R16, desc[UR6][R16.64+0x4] ;  /* 0x0000040610107981 */ /* 0x000ea8000c1e1900 */
[----:B------:R-:W2:Y:S01]  /*0a10*/  LDG.E R23, desc[UR6][R26.64] ;  /* 0x000000061a177981 */ /* 0x000ea2000c1e1900 */
[----:B----4-:R-:W-:-:S04]  /*0a20*/  IMAD.WIDE.U32 R24, R11, 0x4, R24 ;  /* 0x000000040b187825 */ /* 0x010fc800078e0018 */
[----:B--2---:R-:W-:-:S05]  /*0a30*/  IMAD R23, R16, R23, R13 ;  /* 0x0000001710177224 */ /* 0x004fca00078e020d */
[----:B------:R1:W-:Y:S04]  /*0a40*/  STG.E desc[UR6][R24.64], R23 ;  /* 0x0000001718007986 */ /* 0x0003e8000c101906 */
[----:B------:R-:W2:Y:S04]  /*0a50*/  LDG.E.64 R14, desc[UR6][R2.64] ;  /* 0x00000006020e7981 */ /* 0x000ea8000c1e1b00 */
[----:B0-----:R-:W3:Y:S04]  /*0a60*/  LDG.E.64 R20, desc[UR6][R6.64+0x10] ;  /* 0x0000100606147981 */ /* 0x001ee8000c1e1b00 */
        /* <DEDUP_REMOVED lines=9> */
[----:B-1----:R-:W4:Y:S01]  /*0b00*/  LDG.E.64 R24, desc[UR6][R2.64] ;  /* 0x0000000602187981 */ /* 0x002f22000c1e1b00 */
[----:B--2---:R-:W-:-:S04]  /*0b10*/  IMAD.WIDE.U32 R28, R11, 0x4, R26 ;  /* 0x000000040b1c7825 */ /* 0x004fc800078e001a */
[C---:B----4-:R-:W-:Y:S02]  /*0b20*/  IMAD.WIDE.U32 R26, R12.reuse, 0x4, R24 ;  /* 0x000000040c1a7825 */ /* 0x050fe400078e0018 */
[----:B------:R-:W2:Y:S04]  /*0b30*/  LDG.E.64 R24, desc[UR6][R4.64] ;  /* 0x0000000604187981 */ /* 0x000ea8000c1e1b00 */
[----:B------:R-:W4:Y:S04]  /*0b40*/  LDG.E R28, desc[UR6][R28.64] ;  /* 0x000000061c1c7981 */ /* 0x000f28000c1e1900 */
[----:B------:R-:W4:Y:S01]  /*0b50*/  LDG.E R26, desc[UR6][R26.64+0xc] ;  /* 0x00000c061a1a7981 */ /* 0x000f22000c1e1900 */
[----:B------:R-:W-:Y:S01]  /*0b60*/  IADD3 R12, PT, PT, R12, 0x4, RZ ;  /* 0x000000040c0c7810 */ /* 0x000fe20007ffe0ff */
[----:B--2---:R-:W-:-:S04]  /*0b70*/  IMAD.WIDE.U32 R24, R11, 0x4, R24 ;  /* 0x000000040b187825 */ /* 0x004fc800078e0018 */
[----:B----4-:R-:W-:-:S05]  /*0b80*/  IMAD R13, R26, R28, R17 ;  /* 0x0000001c1a0d7224 */ /* 0x010fca00078e0211 */
[----:B------:R3:W-:Y:S02]  /*0b90*/  STG.E desc[UR6][R24.64], R13 ;  /* 0x0000000d18007986 */ /* 0x0007e4000c101906 */
.L_x_7:
[----:B------:R-:W-:Y:S05]  /*0ba0*/  @!P2 BRA `(.L_x_6) ;  /* 0x00000000009ca947 */ /* 0x000fea0003800000 */
[----:B------:R-:W-:Y:S01]  /*0bb0*/  ISETP.NE.AND P2, PT, R8, 0x1, PT ;  /* 0x000000010800780c */ /* 0x000fe20003f45270 */
[----:B------:R-:W-:-:S12]  /*0bc0*/  ULOP3.LUT UP0, URZ, UR8, 0x1, URZ, 0xc0, !UPT ;  /* 0x0000000108ff7892 */ /* 0x000fd8000f80c0ff */
[----:B------:R-:W-:Y:S05]  /*0bd0*/  @!P2 BRA `(.L_x_8) ;  /* 0x00000000005ca947 */ /* 0x000fea0003800000 */
[----:B------:R-:W1:Y:S01]  /*0be0*/  LDC.64 R6, c[0x0][0x398] ;  /* 0x0000e600ff067b82 */ /* 0x000e620000000a00 */
[----:B0-----:R-:W4:Y:S04]  /*0bf0*/  LDG.E.64 R14, desc[UR6][R2.64] ;  /* 0x00000006020e7981 */ /* 0x001f28000c1e1b00 */
[----:B---3--:R-:W3:Y:S01]  /*0c00*/  LDG.E.64 R16, desc[UR6][R4.64] ;  /* 0x0000000604107981 */ /* 0x008ee2000c1e1b00 */
[----:B-1----:R-:W-:-:S05]  /*0c10*/  IMAD.WIDE.U32 R6, R12, 0x8, R6 ;  /* 0x000000080c067825 */ /* 0x002fca00078e0006 */
[----:B------:R-:W5:Y:S01]  /*0c20*/  LDG.E.64 R18, desc[UR6][R6.64] ;  /* 0x0000000606127981 */ /* 0x000f62000c1e1b00 */
[----:B----4-:R-:W-:-:S06]  /*0c30*/  IMAD.WIDE.U32 R14, R12, 0x4, R14 ;  /* 0x000000040c0e7825 */ /* 0x010fcc00078e000e */
[----:B------:R-:W4:Y:S01]  /*0c40*/  LDG.E R14, desc[UR6][R14.64] ;  /* 0x000000060e0e7981 */ /* 0x000f22000c1e1900 */
[----:B-----5:R-:W-:-:S06]  /*0c50*/  IMAD.WIDE.U32 R18, R11, 0x4, R18 ;  /* 0x000000040b127825 */ /* 0x020fcc00078e0012 */
[----:B------:R-:W4:Y:S01]  /*0c60*/  LDG.E R18, desc[UR6][R18.64] ;  /* 0x0000000612127981 */ /* 0x000f22000c1e1900 */
[----:B---3--:R-:W-:-:S04]  /*0c70*/  IMAD.WIDE.U32 R16, R11, 0x4, R16 ;  /* 0x000000040b107825 */ /* 0x008fc800078e0010 */
[----:B----4-:R-:W-:-:S05]  /*0c80*/  IMAD R21, R14, R18, R13 ;  /* 0x000000120e157224 */ /* 0x010fca00078e020d */
[----:B------:R1:W-:Y:S04]  /*0c90*/  STG.E desc[UR6][R16.64], R21 ;  /* 0x0000001510007986 */ /* 0x0003e8000c101906 */
[----:B--2---:R-:W2:Y:S04]  /*0ca0*/  LDG.E.64 R26, desc[UR6][R6.64+0x8] ;  /* 0x00000806061a7981 */ /* 0x004ea8000c1e1b00 */
[----:B------:R-:W3:Y:S01]  /*0cb0*/  LDG.E.64 R24, desc[UR6][R2.64] ;  /* 0x0000000602187981 */ /* 0x000ee2000c1e1b00 */
[----:B--2---:R-:W-:-:S04]  /*0cc0*/  IMAD.WIDE.U32 R28, R11, 0x4, R26 ;  /* 0x000000040b1c7825 */ /* 0x004fc800078e001a */
[C---:B---3--:R-:W-:Y:S02]  /*0cd0*/  IMAD.WIDE.U32 R26, R12.reuse, 0x4, R24 ;  /* 0x000000040c1a7825 */ /* 0x048fe400078e0018 */
[----:B------:R-:W2:Y:S04]  /*0ce0*/  LDG.E.64 R24, desc[UR6][R4.64] ;  /* 0x0000000604187981 */ /* 0x000ea8000c1e1b00 */
[----:B------:R-:W3:Y:S04]  /*0cf0*/  LDG.E R28, desc[UR6][R28.64] ;  /* 0x000000061c1c7981 */ /* 0x000ee8000c1e1900 */
[----:B------:R-:W3:Y:S01]  /*0d00*/  LDG.E R26, desc[UR6][R26.64+0x4] ;  /* 0x000004061a1a7981 */ /* 0x000ee2000c1e1900 */
[----:B------:R-:W-:Y:S01]  /*0d10*/  IADD3 R12, PT, PT, R12, 0x2, RZ ;  /* 0x000000020c0c7810 */ /* 0x000fe20007ffe0ff */
[----:B--2---:R-:W-:-:S04]  /*0d20*/  IMAD.WIDE.U32 R24, R11, 0x4, R24 ;  /* 0x000000040b187825 */ /* 0x004fc800078e0018 */
[----:B---3--:R-:W-:-:S05]  /*0d30*/  IMAD R13, R26, R28, R21 ;  /* 0x0000001c1a0d7224 */ /* 0x008fca00078e0215 */
[----:B------:R1:W-:Y:S02]  /*0d40*/  STG.E desc[UR6][R24.64], R13 ;  /* 0x0000000d18007986 */ /* 0x0003e4000c101906 */
.L_x_8:
[----:B------:R-:W-:Y:S05]  /*0d50*/  BRA.U !UP0, `(.L_x_6) ;  /* 0x0000000108307547 */ /* 0x000fea000b800000 */
[----:B------:R-:W4:Y:S01]  /*0d60*/  LDC.64 R14, c[0x0][0x398] ;  /* 0x0000e600ff0e7b82 */ /* 0x000f220000000a00 */
[----:B0-----:R-:W5:Y:S04]  /*0d70*/  LDG.E.64 R6, desc[UR6][R2.64] ;  /* 0x0000000602067981 */ /* 0x001f68000c1e1b00 */
[----:B---3--:R-:W3:Y:S01]  /*0d80*/  LDG.E.64 R18, desc[UR6][R4.64] ;  /* 0x0000000604127981 */ /* 0x008ee2000c1e1b00 */
[----:B----4-:R-:W-:-:S06]  /*0d90*/  IMAD.WIDE.U32 R14, R12, 0x8, R14 ;  /* 0x000000080c0e7825 */ /* 0x010fcc00078e000e */
[----:B------:R-:W1:Y:S01]  /*0da0*/  LDG.E.64 R14, desc[UR6][R14.64] ;  /* 0x000000060e0e7981 */ /* 0x000e62000c1e1b00 */
[----:B-----5:R-:W-:-:S06]  /*0db0*/  IMAD.WIDE.U32 R6, R12, 0x4, R6 ;  /* 0x000000040c067825 */ /* 0x020fcc00078e0006 */
[----:B------:R-:W2:Y:S01]  /*0dc0*/  LDG.E R6, desc[UR6][R6.64] ;  /* 0x0000000606067981 */ /* 0x000ea2000c1e1900 */
[----:B-1----:R-:W-:-:S06]  /*0dd0*/  IMAD.WIDE.U32 R16, R11, 0x4, R14 ;  /* 0x000000040b107825 */ /* 0x002fcc00078e000e */
[----:B------:R-:W2:Y:S01]  /*0de0*/  LDG.E R16, desc[UR6][R16.64] ;  /* 0x0000000610107981 */ /* 0x000ea2000c1e1900 */
[----:B---3--:R-:W-:-:S04]  /*0df0*/  IMAD.WIDE.U32 R18, R11, 0x4, R18 ;  /* 0x000000040b127825 */ /* 0x008fc800078e0012 */
[----:B--2---:R-:W-:-:S05]  /*0e00*/  IMAD R13, R6, R16, R13 ;  /* 0x00000010060d7224 */ /* 0x004fca00078e020d */
[----:B------:R4:W-:Y:S02]  /*0e10*/  STG.E desc[UR6][R18.64], R13 ;  /* 0x0000000d12007986 */ /* 0x0009e4000c101906 */
.L_x_6:
[----:B------:R-:W-:-:S04]  /*0e20*/  IADD3 R11, PT, PT, R11, 0x1, RZ ;  /* 0x000000010b0b7810 */ /* 0x000fc80007ffe0ff */
[----:B------:R-:W-:-:S13]  /*0e30*/  ISETP.NE.AND P2, PT, R11, 0x3, PT ;  /* 0x000000030b00780c */ /* 0x000fda0003f45270 */
[----:B------:R-:W-:Y:S05]  /*0e40*/  @P2 BRA `(.L_x_9) ;  /* 0xfffffff000e42947 */ /* 0x000fea000383ffff */
[----:B------:R-:W-:Y:S05]  /*0e50*/  @P0 BRA `(.L_x_10) ;  /* 0xfffffff000c40947 */ /* 0x000fea000383ffff */
[----:B0-----:R-:W-:Y:S05]  /*0e60*/  EXIT ;  /* 0x000000000000794d */ /* 0x001fea0003800000 */
.L_x_11:
        /* <DEDUP_REMOVED lines=9> */
.L_x_13:


//--------------------- .nv.global.init           --------------------------
	.section	.nv.global.init,"aw",@progbits
.nv.global.init:
	.type		$str,@object
	.size		$str,(.L_0 - $str)
$str:
        /*0000*/ 	.byte	0x0a, 0x00
.L_0:


//--------------------- .nv.shared.reserved.0     --------------------------
	.section	.nv.shared.reserved.0,"aw",@nobits
	.weak		__nv_reservedSMEM_offset_0_alias
	.size		__nv_reservedSMEM_offset_0_alias, 0, 64
	.other		__nv_reservedSMEM_offset_0_alias,@"STO_CUDA_RESERVED_SHARED STV_DEFAULT"
__nv_reservedSMEM_offset_0_alias:
	.zero		0
	.zero		64


//--------------------- .nv.constant0._Z7displayiiPPiS0_S0_ --------------------------
	.section	.nv.constant0._Z7displayiiPPiS0_S0_,"a",@progbits
	.sectionflags	@""
	.align	4
.nv.constant0._Z7displayiiPPiS0_S0_:
	.zero		928


//--------------------- .nv.constant0._Z8multiplyiiiPPiS0_S0_S0_S0_S0_ --------------------------
	.section	.nv.constant0._Z8multiplyiiiPPiS0_S0_S0_S0_S0_,"a",@progbits
	.sectionflags	@""
	.align	4
.nv.constant0._Z8multiplyiiiPPiS0_S0_S0_S0_S0_:
	.zero		960


//--------------------- SYMBOLS --------------------------

	.type		.nv.reservedSmem.offset0,@object
	.size		.nv.reservedSmem.offset0,0x4
	.type		vprintf,@function
